//
// Generated by NVIDIA NVVM Compiler
//
// Compiler Build ID: CL-36424714
// Cuda compilation tools, release 13.0, V13.0.88
// Based on NVVM 20.0.0
//

.version 9.0
.target sm_100
.address_size 64

	// .globl	_Z4geomiiPdS_S_S_

.visible .entry _Z4geomiiPdS_S_S_(
	.param .u32 _Z4geomiiPdS_S_S__param_0,
	.param .u32 _Z4geomiiPdS_S_S__param_1,
	.param .u64 .ptr .align 1 _Z4geomiiPdS_S_S__param_2,
	.param .u64 .ptr .align 1 _Z4geomiiPdS_S_S__param_3,
	.param .u64 .ptr .align 1 _Z4geomiiPdS_S_S__param_4,
	.param .u64 .ptr .align 1 _Z4geomiiPdS_S_S__param_5
)
{
	.reg .pred 	%p<2>;
	.reg .b32 	%r<9>;
	.reg .b64 	%rd<16>;
	.reg .b64 	%fd<19>;

	ld.param.u32 	%r2, [_Z4geomiiPdS_S_S__param_0];
	ld.param.u32 	%r3, [_Z4geomiiPdS_S_S__param_1];
	ld.param.u64 	%rd2, [_Z4geomiiPdS_S_S__param_3];
	ld.param.u64 	%rd3, [_Z4geomiiPdS_S_S__param_4];
	ld.param.u64 	%rd4, [_Z4geomiiPdS_S_S__param_5];
	mov.u32 	%r4, %ntid.x;
	mov.u32 	%r5, %ctaid.x;
	mov.u32 	%r6, %tid.x;
	mad.lo.s32 	%r1, %r4, %r5, %r6;
	mul.lo.s32 	%r7, %r3, %r2;
	setp.ge.s32 	%p1, %r1, %r7;
	@%p1 bra 	$L__BB0_2;
	ld.param.u64 	%rd15, [_Z4geomiiPdS_S_S__param_2];
	cvta.to.global.u64 	%rd5, %rd4;
	cvta.to.global.u64 	%rd6, %rd15;
	cvta.to.global.u64 	%rd7, %rd2;
	cvta.to.global.u64 	%rd8, %rd3;
	mul.lo.s32 	%r8, %r1, 6;
	mul.wide.s32 	%rd9, %r8, 8;
	add.s64 	%rd10, %rd5, %rd9;
	ld.global.f64 	%fd1, [%rd10];
	mul.wide.s32 	%rd11, %r1, 8;
	add.s64 	%rd12, %rd6, %rd11;
	ld.global.f64 	%fd2, [%rd12];
	ld.global.f64 	%fd3, [%rd10+8];
	add.s64 	%rd13, %rd7, %rd11;
	ld.global.f64 	%fd4, [%rd13];
	mul.f64 	%fd5, %fd3, %fd4;
	fma.rn.f64 	%fd6, %fd1, %fd2, %fd5;
	ld.global.f64 	%fd7, [%rd10+16];
	add.s64 	%rd14, %rd8, %rd11;
	ld.global.f64 	%fd8, [%rd14];
	fma.rn.f64 	%fd9, %fd7, %fd8, %fd6;
	ld.global.f64 	%fd10, [%rd10+24];
	mul.f64 	%fd11, %fd10, %fd4;
	fma.rn.f64 	%fd12, %fd3, %fd2, %fd11;
	ld.global.f64 	%fd13, [%rd10+32];
	fma.rn.f64 	%fd14, %fd13, %fd8, %fd12;
	mul.f64 	%fd15, %fd13, %fd4;
	fma.rn.f64 	%fd16, %fd7, %fd2, %fd15;
	ld.global.f64 	%fd17, [%rd10+40];
	fma.rn.f64 	%fd18, %fd17, %fd8, %fd16;
	st.global.f64 	[%rd12], %fd9;
	st.global.f64 	[%rd13], %fd14;
	st.global.f64 	[%rd14], %fd18;
$L__BB0_2:
	ret;

}


// ===== COMPILED SASS (sm_100) =====

	.target	sm_100

	.elftype	@"ET_EXEC"


//--------------------- .note.nv.tkinfo           --------------------------
	.section	.note.nv.tkinfo,"",@"SHT_NOTE"
	.sectionflags	@"SHF_NOTE_NV_TKINFO"
	.tkinfo
        /*0018*/ 	.word	0x00000002
        /*0030*/ 	.string	""
        /*0030*/ 	.string	"ptxas"
        /*0030*/ 	.string	"Cuda compilation tools, release 13.0, V13.0.88"
        /*0030*/ 	.string	"Build cuda_13.0.r13.0/compiler.36424714_0"
        /*0030*/ 	.string	"-arch sm_100 -m 64 "



//--------------------- .note.nv.cuinfo           --------------------------
	.section	.note.nv.cuinfo,"",@"SHT_NOTE"
	.sectionflags	@"SHF_NOTE_NV_CUINFO"
        /*0018*/ 	.short	0x0002
        /*001a*/ 	.short	0x0064
        /*001c*/ 	.short	0x0082
	.zero		2


//--------------------- .nv.info                  --------------------------
	.section	.nv.info,"",@"SHT_CUDA_INFO"
	.align	4


	//----- nvinfo : EIATTR_REGCOUNT
	.align		4
        /*0000*/ 	.byte	0x04, 0x2f
        /*0002*/ 	.short	(.L_1 - .L_0)
	.align		4
.L_0:
        /*0004*/ 	.word	index@(_Z4geomiiPdS_S_S_)
        /*0008*/ 	.word	0x00000020


	//----- nvinfo : EIATTR_FRAME_SIZE
	.align		4
.L_1:
        /*000c*/ 	.byte	0x04, 0x11
        /*000e*/ 	.short	(.L_3 - .L_2)
	.align		4
.L_2:
        /*0010*/ 	.word	index@(_Z4geomiiPdS_S_S_)
        /*0014*/ 	.word	0x00000000


	//----- nvinfo : EIATTR_MIN_STACK_SIZE
	.align		4
.L_3:
        /*0018*/ 	.byte	0x04, 0x12
        /*001a*/ 	.short	(.L_5 - .L_4)
	.align		4
.L_4:
        /*001c*/ 	.word	index@(_Z4geomiiPdS_S_S_)
        /*0020*/ 	.word	0x00000000
.L_5:


//--------------------- .nv.compat                --------------------------
	.section	.nv.compat,"",@"SHT_CUDA_COMPAT_INFO"
	.align	4
        /*0000*/ 	.byte	0x02, 0x09, 0x00, 0x00, 0x02, 0x02, 0x01, 0x00, 0x02, 0x05, 0x05, 0x00, 0x03, 0x07, 0x01, 0x01
        /*0010*/ 	.byte	0x02, 0x03, 0x00, 0x00, 0x02, 0x06, 0x01, 0x00, 0x04, 0x0b, 0x08, 0x00, 0x01, 0x00, 0x00, 0x00
        /*0020*/ 	.byte	0x00, 0x00, 0x00, 0x00


//--------------------- .nv.info._Z4geomiiPdS_S_S_ --------------------------
	.section	.nv.info._Z4geomiiPdS_S_S_,"",@"SHT_CUDA_INFO"
	.sectionflags	@""
	.align	4


	//----- nvinfo : EIATTR_CUDA_API_VERSION
	.align		4
        /*0000*/ 	.byte	0x04, 0x37
        /*0002*/ 	.short	(.L_7 - .L_6)
.L_6:
        /*0004*/ 	.word	0x00000082


	//----- nvinfo : EIATTR_KPARAM_INFO
	.align		4
.L_7:
        /*0008*/ 	.byte	0x04, 0x17
        /*000a*/ 	.short	(.L_9 - .L_8)
.L_8:
        /*000c*/ 	.word	0x00000000
        /*0010*/ 	.short	0x0005
        /*0012*/ 	.short	0x0020
        /*0014*/ 	.byte	0x00, 0xf5, 0x21, 0x00


	//----- nvinfo : EIATTR_KPARAM_INFO
	.align		4
.L_9:
        /*0018*/ 	.byte	0x04, 0x17
        /*001a*/ 	.short	(.L_11 - .L_10)
.L_10:
        /*001c*/ 	.word	0x00000000
        /*0020*/ 	.short	0x0004
        /*0022*/ 	.short	0x0018
        /*0024*/ 	.byte	0x00, 0xf5, 0x21, 0x00


	//----- nvinfo : EIATTR_KPARAM_INFO
	.align		4
.L_11:
        /*0028*/ 	.byte	0x04, 0x17
        /*002a*/ 	.short	(.L_13 - .L_12)
.L_12:
        /*002c*/ 	.word	0x00000000
        /*0030*/ 	.short	0x0003
        /*0032*/ 	.short	0x0010
        /*0034*/ 	.byte	0x00, 0xf5, 0x21, 0x00


	//----- nvinfo : EIATTR_KPARAM_INFO
	.align		4
.L_13:
        /*0038*/ 	.byte	0x04, 0x17
        /*003a*/ 	.short	(.L_15 - .L_14)
.L_14:
        /*003c*/ 	.word	0x00000000
        /*0040*/ 	.short	0x0002
        /*0042*/ 	.short	0x0008
        /*0044*/ 	.byte	0x00, 0xf5, 0x21, 0x00


	//----- nvinfo : EIATTR_KPARAM_INFO
	.align		4
.L_15:
        /*0048*/ 	.byte	0x04, 0x17
        /*004a*/ 	.short	(.L_17 - .L_16)
.L_16:
        /*004c*/ 	.word	0x00000000
        /*0050*/ 	.short	0x0001
        /*0052*/ 	.short	0x0004
        /*0054*/ 	.byte	0x00, 0xf0, 0x11, 0x00


	//----- nvinfo : EIATTR_KPARAM_INFO
	.align		4
.L_17:
        /*0058*/ 	.byte	0x04, 0x17
        /*005a*/ 	.short	(.L_19 - .L_18)
.L_18:
        /*005c*/ 	.word	0x00000000
        /*0060*/ 	.short	0x0000
        /*0062*/ 	.short	0x0000
        /*0064*/ 	.byte	0x00, 0xf0, 0x11, 0x00


	//----- nvinfo : EIATTR_SPARSE_MMA_MASK
	.align		4
.L_19:
        /*0068*/ 	.byte	0x03, 0x50
        /*006a*/ 	.short	0x0000


	//----- nvinfo : EIATTR_MAXREG_COUNT
	.align		4
        /*006c*/ 	.byte	0x03, 0x1b
        /*006e*/ 	.short	0x00ff


	//----- nvinfo : EIATTR_MERCURY_ISA_VERSION
	.align		4
        /*0070*/ 	.byte	0x03, 0x5f
        /*0072*/ 	.short	0x0101


	//----- nvinfo : EIATTR_VRC_CTA_INIT_COUNT
	.align		4
        /*0074*/ 	.byte	0x02, 0x4a
	.zero		1
	.zero		1


	//----- nvinfo : EIATTR_EXIT_INSTR_OFFSETS
	.align		4
        /*0078*/ 	.byte	0x04, 0x1c
        /*007a*/ 	.short	(.L_21 - .L_20)


	//   ....[0]....
.L_20:
        /*007c*/ 	.word	0x00000080


	//   ....[1]....
        /*0080*/ 	.word	0x00000280


	//----- nvinfo : EIATTR_CBANK_PARAM_SIZE
	.align		4
.L_21:
        /*0084*/ 	.byte	0x03, 0x19
        /*0086*/ 	.short	0x0028


	//----- nvinfo : EIATTR_PARAM_CBANK
	.align		4
        /*0088*/ 	.byte	0x04, 0x0a
        /*008a*/ 	.short	(.L_23 - .L_22)
	.align		4
.L_22:
        /*008c*/ 	.word	index@(.nv.constant0._Z4geomiiPdS_S_S_)
        /*0090*/ 	.short	0x0380
        /*0092*/ 	.short	0x0028


	//----- nvinfo : EIATTR_SW_WAR
	.align		4
.L_23:
        /*0094*/ 	.byte	0x04, 0x36
        /*0096*/ 	.short	(.L_25 - .L_24)
.L_24:
        /*0098*/ 	.word	0x00000008
.L_25:


//--------------------- .nv.callgraph             --------------------------
	.section	.nv.callgraph,"",@"SHT_CUDA_CALLGRAPH"
	.align	4
	.sectionentsize	8
	.align		4
        /*0000*/ 	.word	0x00000000
	.align		4
        /*0004*/ 	.word	0xffffffff
	.align		4
        /*0008*/ 	.word	0x00000000
	.align		4
        /*000c*/ 	.word	0xfffffffe
	.align		4
        /*0010*/ 	.word	0x00000000
	.align		4
        /*0014*/ 	.word	0xfffffffd
	.align		4
        /*0018*/ 	.word	0x00000000
	.align		4
        /*001c*/ 	.word	0xfffffffc


//--------------------- .text._Z4geomiiPdS_S_S_   --------------------------
	.section	.text._Z4geomiiPdS_S_S_,"ax",@progbits
	.align	128
        .global         _Z4geomiiPdS_S_S_
        .type           _Z4geomiiPdS_S_S_,@function
        .size           _Z4geomiiPdS_S_S_,(.L_x_1 - _Z4geomiiPdS_S_S_)
        .other          _Z4geomiiPdS_S_S_,@"STO_CUDA_ENTRY STV_DEFAULT"
_Z4geomiiPdS_S_S_:
.text._Z4geomiiPdS_S_S_:
[----:B------:R-:W-:Y:S01]  /*0000*/  LDC R1, c[0x0][0x37c] ;  /* 0x0000df00ff017b82 */ /* 0x000fe20000000800 */
[----:B------:R-:W0:Y:S01]  /*0010*/  S2R R17, SR_CTAID.X ;  /* 0x0000000000117919 */ /* 0x000e220000002500 */
[----:B------:R-:W1:Y:S01]  /*0020*/  LDCU.64 UR4, c[0x0][0x380] ;  /* 0x00007000ff0477ac */ /* 0x000e620008000a00 */
[----:B------:R-:W0:Y:S01]  /*0030*/  S2R R0, SR_TID.X ;  /* 0x0000000000007919 */ /* 0x000e220000002100 */
[----:B------:R-:W0:Y:S01]  /*0040*/  LDCU UR6, c[0x0][0x360] ;  /* 0x00006c00ff0677ac */ /* 0x000e220008000800 */
[----:B-1----:R-:W-:Y:S01]  /*0050*/  UIMAD UR4, UR5, UR4, URZ ;  /* 0x00000004050472a4 */ /* 0x002fe2000f8e02ff */
[----:B0-----:R-:W-:-:S05]  /*0060*/  IMAD R17, R17, UR6, R0 ;  /* 0x0000000611117c24 */ /* 0x001fca000f8e0200 */
[----:B------:R-:W-:-:S13]  /*0070*/  ISETP.GE.AND P0, PT, R17, UR4, PT ;  /* 0x0000000411007c0c */ /* 0x000fda000bf06270 */
[----:B------:R-:W-:Y:S05]  /*0080*/  @P0 EXIT ;  /* 0x000000000000094d */ /* 0x000fea0003800000 */
[----:B------:R-:W0:Y:S01]  /*0090*/  LDC.64 R26, c[0x0][0x3a0] ;  /* 0x0000e800ff1a7b82 */ /* 0x000e220000000a00 */
[----:B------:R-:W1:Y:S01]  /*00a0*/  LDCU.64 UR4, c[0x0][0x358] ;  /* 0x00006b00ff0477ac */ /* 0x000e620008000a00 */
[----:B------:R-:W-:-:S06]  /*00b0*/  IMAD R5, R17, 0x6, RZ ;  /* 0x0000000611057824 */ /* 0x000fcc00078e02ff */
[----:B------:R-:W2:Y:S08]  /*00c0*/  LDC.64 R2, c[0x0][0x390] ;  /* 0x0000e400ff027b82 */ /* 0x000eb00000000a00 */
[----:B------:R-:W3:Y:S08]  /*00d0*/  LDC.64 R6, c[0x0][0x388] ;  /* 0x0000e200ff067b82 */ /* 0x000ef00000000a00 */
[----:B------:R-:W4:Y:S01]  /*00e0*/  LDC.64 R14, c[0x0][0x398] ;  /* 0x0000e600ff0e7b82 */ /* 0x000f220000000a00 */
[----:B0-----:R-:W-:-:S05]  /*00f0*/  IMAD.WIDE R26, R5, 0x8, R26 ;  /* 0x00000008051a7825 */ /* 0x001fca00078e021a */
[----:B-1----:R-:W5:Y:S01]  /*0100*/  LDG.E.64 R24, desc[UR4][R26.64+0x18] ;  /* 0x000018041a187981 */ /* 0x002f62000c1e1b00 */
[----:B--2---:R-:W-:-:S03]  /*0110*/  IMAD.WIDE R2, R17, 0x8, R2 ;  /* 0x0000000811027825 */ /* 0x004fc600078e0202 */
[----:B------:R-:W2:Y:S04]  /*0120*/  LDG.E.64 R4, desc[UR4][R26.64+0x8] ;  /* 0x000008041a047981 */ /* 0x000ea8000c1e1b00 */
[----:B------:R-:W5:Y:S01]  /*0130*/  LDG.E.64 R20, desc[UR4][R2.64] ;  /* 0x0000000402147981 */ /* 0x000f62000c1e1b00 */
[----:B---3--:R-:W-:-:S03]  /*0140*/  IMAD.WIDE R6, R17, 0x8, R6 ;  /* 0x0000000811067825 */ /* 0x008fc600078e0206 */
[----:B------:R-:W3:Y:S04]  /*0150*/  LDG.E.64 R8, desc[UR4][R26.64+0x20] ;  /* 0x000020041a087981 */ /* 0x000ee8000c1e1b00 */
[----:B------:R-:W3:Y:S01]  /*0160*/  LDG.E.64 R10, desc[UR4][R6.64] ;  /* 0x00000004060a7981 */ /* 0x000ee2000c1e1b00 */
[----:B----4-:R-:W-:-:S03]  /*0170*/  IMAD.WIDE R14, R17, 0x8, R14 ;  /* 0x00000008110e7825 */ /* 0x010fc600078e020e */
[----:B------:R-:W4:Y:S04]  /*0180*/  LDG.E.64 R12, desc[UR4][R26.64] ;  /* 0x000000041a0c7981 */ /* 0x000f28000c1e1b00 */
[----:B------:R-:W4:Y:S04]  /*0190*/  LDG.E.64 R16, desc[UR4][R26.64+0x10] ;  /* 0x000010041a107981 */ /* 0x000f28000c1e1b00 */
[----:B------:R-:W4:Y:S04]  /*01a0*/  LDG.E.64 R18, desc[UR4][R14.64] ;  /* 0x000000040e127981 */ /* 0x000f28000c1e1b00 */
[----:B------:R-:W4:Y:S01]  /*01b0*/  LDG.E.64 R22, desc[UR4][R26.64+0x28] ;  /* 0x000028041a167981 */ /* 0x000f22000c1e1b00 */
[----:B-----5:R-:W-:-:S02]  /*01c0*/  DMUL R28, R20, R24 ;  /* 0x00000018141c7228 */ /* 0x020fc40000000000 */
[----:B--2---:R-:W-:Y:S02]  /*01d0*/  DMUL R24, R4, R20 ;  /* 0x0000001404187228 */ /* 0x004fe40000000000 */
[----:B---3--:R-:W-:-:S04]  /*01e0*/  DMUL R20, R20, R8 ;  /* 0x0000000814147228 */ /* 0x008fc80000000000 */
[----:B------:R-:W-:Y:S02]  /*01f0*/  DFMA R28, R10, R4, R28 ;  /* 0x000000040a1c722b */ /* 0x000fe4000000001c */
[----:B----4-:R-:W-:Y:S02]  /*0200*/  DFMA R12, R12, R10, R24 ;  /* 0x0000000a0c0c722b */ /* 0x010fe40000000018 */
[----:B------:R-:W-:-:S06]  /*0210*/  DFMA R20, R10, R16, R20 ;  /* 0x000000100a14722b */ /* 0x000fcc0000000014 */
[----:B------:R-:W-:Y:S02]  /*0220*/  DFMA R12, R16, R18, R12 ;  /* 0x00000012100c722b */ /* 0x000fe4000000000c */
[C---:B------:R-:W-:Y:S02]  /*0230*/  DFMA R28, R18.reuse, R8, R28 ;  /* 0x00000008121c722b */ /* 0x040fe4000000001c */
[----:B------:R-:W-:-:S03]  /*0240*/  DFMA R20, R18, R22, R20 ;  /* 0x000000161214722b */ /* 0x000fc60000000014 */
[----:B------:R-:W-:Y:S04]  /*0250*/  STG.E.64 desc[UR4][R6.64], R12 ;  /* 0x0000000c06007986 */ /* 0x000fe8000c101b04 */
[----:B------:R-:W-:Y:S04]  /*0260*/  STG.E.64 desc[UR4][R2.64], R28 ;  /* 0x0000001c02007986 */ /* 0x000fe8000c101b04 */
[----:B------:R-:W-:Y:S01]  /*0270*/  STG.E.64 desc[UR4][R14.64], R20 ;  /* 0x000000140e007986 */ /* 0x000fe2000c101b04 */
[----:B------:R-:W-:Y:S05]  /*0280*/  EXIT ;  /* 0x000000000000794d */ /* 0x000fea0003800000 */
.L_x_0:
[----:B------:R-:W-:-:S00]  /*0290*/  BRA `(.L_x_0) ;  /* 0xfffffffc00fc7947 */ /* 0x000fc0000383ffff */
[----:B------:R-:W-:-:S00]  /*02a0*/  NOP ;  /* 0x0000000000007918 */ /* 0x000fc00000000000 */
        /* <DEDUP_REMOVED lines=13> */
.L_x_1:


//--------------------- .nv.shared.reserved.0     --------------------------
	.section	.nv.shared.reserved.0,"aw",@nobits
	.weak		__nv_reservedSMEM_offset_0_alias
	.size		__nv_reservedSMEM_offset_0_alias, 0, 64
	.other		__nv_reservedSMEM_offset_0_alias,@"STO_CUDA_RESERVED_SHARED STV_DEFAULT"
__nv_reservedSMEM_offset_0_alias:
	.zero		0
	.zero		64


//--------------------- .nv.constant0._Z4geomiiPdS_S_S_ --------------------------
	.section	.nv.constant0._Z4geomiiPdS_S_S_,"a",@progbits
	.sectionflags	@""
	.align	4
.nv.constant0._Z4geomiiPdS_S_S_:
	.zero		936


//--------------------- SYMBOLS --------------------------

	.type		.nv.reservedSmem.offset0,@object
	.size		.nv.reservedSmem.offset0,0x4
